	.headerflags	@"EF_CUDA_TEXMODE_UNIFIED EF_CUDA_64BIT_ADDRESS EF_CUDA_ACCELERATORS EF_CUDA_SM90 EF_CUDA_VIRTUAL_SM(EF_CUDA_SM90)"
	.elftype	@"ET_EXEC"


//--------------------- .nv.info                  --------------------------
	.section	.nv.info,"",@"SHT_CUDA_INFO"
	.align	4


	//----- nvinfo : EIATTR_REGCOUNT
	.align		4
        /*0000*/ 	.byte	0x04, 0x2f
        /*0002*/ 	.short	(.L_1 - .L_0)
	.align		4
.L_0:
        /*0004*/ 	.word	index@(triton_poi_fused__unsafe_index_add_convolution_mul_sub_40)
        /*0008*/ 	.word	0x00000020


	//----- nvinfo : EIATTR_MIN_STACK_SIZE
	.align		4
.L_1:
        /*000c*/ 	.byte	0x04, 0x12
        /*000e*/ 	.short	(.L_3 - .L_2)
	.align		4
.L_2:
        /*0010*/ 	.word	index@(triton_poi_fused__unsafe_index_add_convolution_mul_sub_40)
        /*0014*/ 	.word	0x00000000


	//----- nvinfo : EIATTR_FRAME_SIZE
	.align		4
.L_3:
        /*0018*/ 	.byte	0x04, 0x11
        /*001a*/ 	.short	(.L_5 - .L_4)
	.align		4
.L_4:
        /*001c*/ 	.word	index@(triton_poi_fused__unsafe_index_add_convolution_mul_sub_40)
        /*0020*/ 	.word	0x00000000


	//----- nvinfo : EIATTR_MIN_STACK_SIZE
	.align		4
.L_5:
        /*0024*/ 	.byte	0x04, 0x12
        /*0026*/ 	.short	(.L_7 - .L_6)
	.align		4
.L_6:
        /*0028*/ 	.word	index@(triton_poi_fused__unsafe_index_add_convolution_mul_sub_40)
        /*002c*/ 	.word	0x00000000
.L_7:


//--------------------- .nv.info.triton_poi_fused__unsafe_index_add_convolution_mul_sub_40 --------------------------
	.section	.nv.info.triton_poi_fused__unsafe_index_add_convolution_mul_sub_40,"",@"SHT_CUDA_INFO"
	.sectionflags	@""
	.align	4


	//----- nvinfo : EIATTR_CUDA_API_VERSION
	.align		4
        /*0000*/ 	.byte	0x04, 0x37
        /*0002*/ 	.short	(.L_9 - .L_8)
.L_8:
        /*0004*/ 	.word	0x0000007c


	//----- nvinfo : EIATTR_KPARAM_INFO
	.align		4
.L_9:
        /*0008*/ 	.byte	0x04, 0x17
        /*000a*/ 	.short	(.L_11 - .L_10)
.L_10:
        /*000c*/ 	.word	0x00000000
        /*0010*/ 	.short	0x000a
        /*0012*/ 	.short	0x0050
        /*0014*/ 	.byte	0x00, 0xf0, 0x11, 0x00


	//----- nvinfo : EIATTR_KPARAM_INFO
	.align		4
.L_11:
        /*0018*/ 	.byte	0x04, 0x17
        /*001a*/ 	.short	(.L_13 - .L_12)
.L_12:
        /*001c*/ 	.word	0x00000000
        /*0020*/ 	.short	0x0009
        /*0022*/ 	.short	0x0048
        /*0024*/ 	.byte	0x00, 0xf4, 0x21, 0x00


	//----- nvinfo : EIATTR_KPARAM_INFO
	.align		4
.L_13:
        /*0028*/ 	.byte	0x04, 0x17
        /*002a*/ 	.short	(.L_15 - .L_14)
.L_14:
        /*002c*/ 	.word	0x00000000
        /*0030*/ 	.short	0x0008
        /*0032*/ 	.short	0x0040
        /*0034*/ 	.byte	0x00, 0xf4, 0x21, 0x00


	//----- nvinfo : EIATTR_KPARAM_INFO
	.align		4
.L_15:
        /*0038*/ 	.byte	0x04, 0x17
        /*003a*/ 	.short	(.L_17 - .L_16)
.L_16:
        /*003c*/ 	.word	0x00000000
        /*0040*/ 	.short	0x0007
        /*0042*/ 	.short	0x0038
        /*0044*/ 	.byte	0x00, 0xf4, 0x21, 0x00


	//----- nvinfo : EIATTR_KPARAM_INFO
	.align		4
.L_17:
        /*0048*/ 	.byte	0x04, 0x17
        /*004a*/ 	.short	(.L_19 - .L_18)
.L_18:
        /*004c*/ 	.word	0x00000000
        /*0050*/ 	.short	0x0006
        /*0052*/ 	.short	0x0030
        /*0054*/ 	.byte	0x00, 0xf4, 0x21, 0x00


	//----- nvinfo : EIATTR_KPARAM_INFO
	.align		4
.L_19:
        /*0058*/ 	.byte	0x04, 0x17
        /*005a*/ 	.short	(.L_21 - .L_20)
.L_20:
        /*005c*/ 	.word	0x00000000
        /*0060*/ 	.short	0x0005
        /*0062*/ 	.short	0x0028
        /*0064*/ 	.byte	0x00, 0xf4, 0x21, 0x00


	//----- nvinfo : EIATTR_KPARAM_INFO
	.align		4
.L_21:
        /*0068*/ 	.byte	0x04, 0x17
        /*006a*/ 	.short	(.L_23 - .L_22)
.L_22:
        /*006c*/ 	.word	0x00000000
        /*0070*/ 	.short	0x0004
        /*0072*/ 	.short	0x0020
        /*0074*/ 	.byte	0x00, 0xf4, 0x21, 0x00


	//----- nvinfo : EIATTR_KPARAM_INFO
	.align		4
.L_23:
        /*0078*/ 	.byte	0x04, 0x17
        /*007a*/ 	.short	(.L_25 - .L_24)
.L_24:
        /*007c*/ 	.word	0x00000000
        /*0080*/ 	.short	0x0003
        /*0082*/ 	.short	0x0018
        /*0084*/ 	.byte	0x00, 0xf4, 0x21, 0x00


	//----- nvinfo : EIATTR_KPARAM_INFO
	.align		4
.L_25:
        /*0088*/ 	.byte	0x04, 0x17
        /*008a*/ 	.short	(.L_27 - .L_26)
.L_26:
        /*008c*/ 	.word	0x00000000
        /*0090*/ 	.short	0x0002
        /*0092*/ 	.short	0x0010
        /*0094*/ 	.byte	0x00, 0xf4, 0x21, 0x00


	//----- nvinfo : EIATTR_KPARAM_INFO
	.align		4
.L_27:
        /*0098*/ 	.byte	0x04, 0x17
        /*009a*/ 	.short	(.L_29 - .L_28)
.L_28:
        /*009c*/ 	.word	0x00000000
        /*00a0*/ 	.short	0x0001
        /*00a2*/ 	.short	0x0008
        /*00a4*/ 	.byte	0x00, 0xf4, 0x21, 0x00


	//----- nvinfo : EIATTR_KPARAM_INFO
	.align		4
.L_29:
        /*00a8*/ 	.byte	0x04, 0x17
        /*00aa*/ 	.short	(.L_31 - .L_30)
.L_30:
        /*00ac*/ 	.word	0x00000000
        /*00b0*/ 	.short	0x0000
        /*00b2*/ 	.short	0x0000
        /*00b4*/ 	.byte	0x00, 0xf4, 0x21, 0x00


	//----- nvinfo : EIATTR_SPARSE_MMA_MASK
	.align		4
.L_31:
        /*00b8*/ 	.byte	0x03, 0x50
        /*00ba*/ 	.short	0x0000


	//----- nvinfo : EIATTR_MAXREG_COUNT
	.align		4
        /*00bc*/ 	.byte	0x03, 0x1b
        /*00be*/ 	.short	0x00ff


	//----- nvinfo : EIATTR_EXIT_INSTR_OFFSETS
	.align		4
        /*00c0*/ 	.byte	0x04, 0x1c
        /*00c2*/ 	.short	(.L_33 - .L_32)


	//   ....[0]....
.L_32:
        /*00c4*/ 	.word	0x00000ba0


	//----- nvinfo : EIATTR_REQNTID
	.align		4
.L_33:
        /*00c8*/ 	.byte	0x04, 0x10
        /*00ca*/ 	.short	(.L_35 - .L_34)
.L_34:
        /*00cc*/ 	.word	0x00000100
        /*00d0*/ 	.word	0x00000001
        /*00d4*/ 	.word	0x00000001


	//----- nvinfo : EIATTR_CBANK_PARAM_SIZE
	.align		4
.L_35:
        /*00d8*/ 	.byte	0x03, 0x19
        /*00da*/ 	.short	0x0054


	//----- nvinfo : EIATTR_PARAM_CBANK
	.align		4
        /*00dc*/ 	.byte	0x04, 0x0a
        /*00de*/ 	.short	(.L_37 - .L_36)
	.align		4
.L_36:
        /*00e0*/ 	.word	index@(.nv.constant0.triton_poi_fused__unsafe_index_add_convolution_mul_sub_40)
        /*00e4*/ 	.short	0x0210
        /*00e6*/ 	.short	0x0054


	//----- nvinfo : EIATTR_SW_WAR
	.align		4
.L_37:
        /*00e8*/ 	.byte	0x04, 0x36
        /*00ea*/ 	.short	(.L_39 - .L_38)
.L_38:
        /*00ec*/ 	.word	0x00000008
.L_39:


//--------------------- .nv.callgraph             --------------------------
	.section	.nv.callgraph,"",@"SHT_CUDA_CALLGRAPH"
	.align	4
	.sectionentsize	8
	.align		4
        /*0000*/ 	.word	0x00000000
	.align		4
        /*0004*/ 	.word	0xffffffff
	.align		4
        /*0008*/ 	.word	0x00000000
	.align		4
        /*000c*/ 	.word	0xfffffffe
	.align		4
        /*0010*/ 	.word	0x00000000
	.align		4
        /*0014*/ 	.word	0xfffffffd
	.align		4
        /*0018*/ 	.word	0x00000000
	.align		4
        /*001c*/ 	.word	0xfffffffc


//--------------------- .text.triton_poi_fused__unsafe_index_add_convolution_mul_sub_40 --------------------------
	.section	.text.triton_poi_fused__unsafe_index_add_convolution_mul_sub_40,"ax",@progbits
	.align	128
        .global         triton_poi_fused__unsafe_index_add_convolution_mul_sub_40
        .type           triton_poi_fused__unsafe_index_add_convolution_mul_sub_40,@function
        .size           triton_poi_fused__unsafe_index_add_convolution_mul_sub_40,(.L_x_1 - triton_poi_fused__unsafe_index_add_convolution_mul_sub_40)
        .other          triton_poi_fused__unsafe_index_add_convolution_mul_sub_40,@"STO_CUDA_ENTRY STV_DEFAULT"
triton_poi_fused__unsafe_index_add_convolution_mul_sub_40:
.text.triton_poi_fused__unsafe_index_add_convolution_mul_sub_40:
[----:B------:R-:W-:Y:S01]  /*0000*/  LDC R1, c[0x0][0x28] ;  /* 0x00000a00ff017b82 */ /* 0x000fe20000000800 */
[----:B------:R-:W1:Y:S07]  /*0010*/  S2R R2, SR_TID.X ;  /* 0x0000000000027919 */ /* 0x000e6e0000002100 */
[----:B------:R-:W2:Y:S01]  /*0020*/  LDC.64 R18, c[0x0][0x218] ;  /* 0x00008600ff127b82 */ /* 0x000ea20000000a00 */
[----:B------:R-:W-:Y:S01]  /*0030*/  ULDC.64 UR4, c[0x0][0x208] ;  /* 0x0000820000047ab9 */ /* 0x000fe20000000a00 */
[----:B------:R-:W-:Y:S01]  /*0040*/  ULDC.64 UR6, c[0x0][0x228] ;  /* 0x00008a0000067ab9 */ /* 0x000fe20000000a00 */
[----:B------:R-:W3:Y:S01]  /*0050*/  S2R R0, SR_CTAID.X ;  /* 0x0000000000007919 */ /* 0x000ee20000002500 */
[----:B------:R-:W-:-:S04]  /*0060*/  ULDC.64 UR8, c[0x0][0x238] ;  /* 0x00008e0000087ab9 */ /* 0x000fc80000000a00 */
[----:B------:R-:W4:Y:S08]  /*0070*/  LDC.64 R12, c[0x0][0x240] ;  /* 0x00009000ff0c7b82 */ /* 0x000f300000000a00 */
[----:B------:R-:W5:Y:S01]  /*0080*/  LDC.64 R4, c[0x0][0x220] ;  /* 0x00008800ff047b82 */ /* 0x000f620000000a00 */
[----:B-1----:R-:W-:-:S05]  /*0090*/  IMAD.SHL.U32 R2, R2, 0x2, RZ ;  /* 0x0000000202027824 */ /* 0x002fca00078e00ff */
[----:B------:R-:W-:-:S05]  /*00a0*/  LOP3.LUT R3, R2, 0x1fe, RZ, 0xc0, !PT ;  /* 0x000001fe02037812 */ /* 0x000fca00078ec0ff */
[----:B---3--:R-:W-:-:S05]  /*00b0*/  IMAD R2, R0, 0x200, R3 ;  /* 0x0000020000027824 */ /* 0x008fca00078e0203 */
[----:B------:R-:W-:-:S04]  /*00c0*/  SHF.R.S32.HI R3, RZ, 0x1f, R2 ;  /* 0x0000001fff037819 */ /* 0x000fc80000011402 */
[----:B------:R-:W-:-:S04]  /*00d0*/  LEA.HI R6, R3, R2, RZ, 0x5 ;  /* 0x0000000203067211 */ /* 0x000fc800078f28ff */
[----:B------:R-:W-:Y:S02]  /*00e0*/  SHF.R.S32.HI R3, RZ, 0x5, R6 ;  /* 0x00000005ff037819 */ /* 0x000fe40000011406 */
[----:B------:R-:W-:Y:S02]  /*00f0*/  LOP3.LUT R15, R6, 0xffffffe0, RZ, 0xc0, !PT ;  /* 0xffffffe0060f7812 */ /* 0x000fe400078ec0ff */
[----:B------:R-:W-:-:S04]  /*0100*/  LEA.HI R7, R3, R3, RZ, 0x5 ;  /* 0x0000000303077211 */ /* 0x000fc800078f28ff */
[----:B------:R-:W-:-:S05]  /*0110*/  LOP3.LUT R8, R7, 0xffffffe0, RZ, 0xc0, !PT ;  /* 0xffffffe007087812 */ /* 0x000fca00078ec0ff */
[----:B------:R-:W-:Y:S02]  /*0120*/  IMAD.IADD R3, R3, 0x1, -R8 ;  /* 0x0000000103037824 */ /* 0x000fe400078e0a08 */
[----:B------:R-:W-:Y:S01]  /*0130*/  IMAD.IADD R15, R2, 0x1, -R15 ;  /* 0x00000001020f7824 */ /* 0x000fe200078e0a0f */
[----:B------:R-:W1:Y:S01]  /*0140*/  LDC.64 R8, c[0x0][0x248] ;  /* 0x00009200ff087b82 */ /* 0x000e620000000a00 */
[----:B--2---:R-:W-:-:S04]  /*0150*/  IMAD.WIDE R18, R3, 0x8, R18 ;  /* 0x0000000803127825 */ /* 0x004fc800078e0212 */
[----:B----4-:R-:W-:Y:S02]  /*0160*/  IMAD.WIDE R12, R3, 0x8, R12 ;  /* 0x00000008030c7825 */ /* 0x010fe400078e020c */
[----:B------:R-:W2:Y:S02]  /*0170*/  LDG.E.EL.64 R18, desc[UR4][R18.64] ;  /* 0x0000000412127981 */ /* 0x000ea4000c2e1b00 */
[C---:B-----5:R-:W-:Y:S02]  /*0180*/  IMAD.WIDE R4, R15.reuse, 0x8, R4 ;  /* 0x000000080f047825 */ /* 0x060fe400078e0204 */
[----:B------:R-:W3:Y:S04]  /*0190*/  LDG.E.EL.64 R12, desc[UR4][R12.64] ;  /* 0x000000040c0c7981 */ /* 0x000ee8000c2e1b00 */
[----:B------:R-:W4:Y:S01]  /*01a0*/  LDG.E.EL.128 R4, desc[UR4][R4.64] ;  /* 0x0000000404047981 */ /* 0x000f22000c2e1d00 */
[----:B-1----:R-:W-:-:S06]  /*01b0*/  IMAD.WIDE R8, R15, 0x8, R8 ;  /* 0x000000080f087825 */ /* 0x002fcc00078e0208 */
[----:B------:R-:W5:Y:S01]  /*01c0*/  LDG.E.EL.128 R8, desc[UR4][R8.64] ;  /* 0x0000000408087981 */ /* 0x000f62000c2e1d00 */
[----:B------:R-:W-:-:S04]  /*01d0*/  SHF.R.S32.HI R17, RZ, 0x16, R0 ;  /* 0x00000016ff117819 */ /* 0x000fc80000011400 */
[----:B------:R-:W-:-:S04]  /*01e0*/  SGXT R17, R17, 0x1 ;  /* 0x000000011111781a */ /* 0x000fc80000000200 */
[----:B------:R-:W-:-:S04]  /*01f0*/  LEA.HI R17, R17, R2, RZ, 0xa ;  /* 0x0000000211117211 */ /* 0x000fc800078f50ff */
[----:B------:R-:W-:Y:S02]  /*0200*/  SHF.R.S32.HI R23, RZ, 0xa, R17 ;  /* 0x0000000aff177819 */ /* 0x000fe40000011411 */
[----:B------:R-:W1:Y:S02]  /*0210*/  LDC.64 R16, c[0x0][0x230] ;  /* 0x00008c00ff107b82 */ /* 0x000e640000000a00 */
[----:B------:R-:W-:-:S04]  /*0220*/  LEA.HI R0, R23, R23, RZ, 0x8 ;  /* 0x0000001717007211 */ /* 0x000fc800078f40ff */
[----:B------:R-:W-:Y:S02]  /*0230*/  LOP3.LUT R0, R0, 0xffffff00, RZ, 0xc0, !PT ;  /* 0xffffff0000007812 */ /* 0x000fe400078ec0ff */
[----:B--2---:R-:W-:-:S04]  /*0240*/  SHF.R.U32.HI R21, RZ, 0x1b, R19 ;  /* 0x0000001bff157819 */ /* 0x004fc80000011613 */
[----:B------:R-:W-:Y:S02]  /*0250*/  LOP3.LUT R21, R21, 0x10, RZ, 0xc0, !PT ;  /* 0x0000001015157812 */ /* 0x000fe400078ec0ff */
[----:B---3--:R-:W-:Y:S02]  /*0260*/  SHF.R.U32.HI R25, RZ, 0x1b, R13 ;  /* 0x0000001bff197819 */ /* 0x008fe4000001160d */
[----:B------:R-:W-:Y:S01]  /*0270*/  IADD3 R18, P0, R18, R21, RZ ;  /* 0x0000001512127210 */ /* 0x000fe20007f1e0ff */
[----:B------:R-:W-:Y:S01]  /*0280*/  IMAD.IADD R21, R23, 0x1, -R0 ;  /* 0x0000000117157824 */ /* 0x000fe200078e0a00 */
[----:B------:R-:W-:Y:S01]  /*0290*/  LOP3.LUT R25, R25, 0x10, RZ, 0xc0, !PT ;  /* 0x0000001019197812 */ /* 0x000fe200078ec0ff */
[----:B------:R-:W-:Y:S01]  /*02a0*/  IMAD.SHL.U32 R23, R23, 0x100, RZ ;  /* 0x0000010017177824 */ /* 0x000fe200078e00ff */
[----:B----4-:R-:W-:Y:S01]  /*02b0*/  SHF.R.U32.HI R27, RZ, 0x1b, R5 ;  /* 0x0000001bff1b7819 */ /* 0x010fe20000011605 */
[----:B------:R-:W-:Y:S01]  /*02c0*/  IMAD.X R0, RZ, RZ, R19, P0 ;  /* 0x000000ffff007224 */ /* 0x000fe200000e0613 */
[----:B------:R-:W-:Y:S01]  /*02d0*/  IADD3 R14, P1, R12, R25, RZ ;  /* 0x000000190c0e7210 */ /* 0x000fe20007f3e0ff */
[----:B-1----:R-:W-:Y:S01]  /*02e0*/  IMAD.WIDE R16, R21, 0x4, R16 ;  /* 0x0000000415107825 */ /* 0x002fe200078e0210 */
[----:B------:R-:W-:-:S02]  /*02f0*/  SHF.R.S32.HI R19, RZ, 0x1f, R23 ;  /* 0x0000001fff137819 */ /* 0x000fc40000011417 */
[C---:B------:R-:W-:Y:S01]  /*0300*/  LEA R22, P0, R18.reuse, R23, 0x4 ;  /* 0x0000001712167211 */ /* 0x040fe200078020ff */
[----:B------:R-:W-:Y:S01]  /*0310*/  IMAD.X R13, RZ, RZ, R13, P1 ;  /* 0x000000ffff0d7224 */ /* 0x000fe200008e060d */
[----:B------:R-:W-:Y:S02]  /*0320*/  LOP3.LUT R27, R27, 0x10, RZ, 0xc0, !PT ;  /* 0x000000101b1b7812 */ /* 0x000fe400078ec0ff */
[----:B------:R-:W-:Y:S02]  /*0330*/  SHF.R.U32.HI R25, RZ, 0x1b, R7 ;  /* 0x0000001bff197819 */ /* 0x000fe40000011607 */
[----:B------:R-:W-:Y:S02]  /*0340*/  LEA.HI.X R18, R18, R19, R0, 0x4, P0 ;  /* 0x0000001312127211 */ /* 0x000fe400000f2400 */
[----:B------:R-:W-:Y:S02]  /*0350*/  IADD3 R0, P1, R4, R27, RZ ;  /* 0x0000001b04007210 */ /* 0x000fe40007f3e0ff */
[----:B------:R-:W-:-:S02]  /*0360*/  LOP3.LUT R25, R25, 0x10, RZ, 0xc0, !PT ;  /* 0x0000001019197812 */ /* 0x000fc400078ec0ff */
[C---:B------:R-:W-:Y:S01]  /*0370*/  LEA R23, P0, R14.reuse, R23, 0x4 ;  /* 0x000000170e177211 */ /* 0x040fe200078020ff */
[----:B------:R-:W-:Y:S01]  /*0380*/  IMAD.X R4, RZ, RZ, R5, P1 ;  /* 0x000000ffff047224 */ /* 0x000fe200008e0605 */
[----:B------:R-:W-:Y:S02]  /*0390*/  IADD3 R12, P1, R6, R25, RZ ;  /* 0x00000019060c7210 */ /* 0x000fe40007f3e0ff */
[----:B------:R-:W-:Y:S02]  /*03a0*/  IADD3 R5, P2, R22, R0, RZ ;  /* 0x0000000016057210 */ /* 0x000fe40007f5e0ff */
[----:B------:R-:W-:Y:S01]  /*03b0*/  LEA.HI.X R19, R14, R19, R13, 0x4, P0 ;  /* 0x000000130e137211 */ /* 0x000fe200000f240d */
[----:B------:R-:W-:Y:S01]  /*03c0*/  IMAD.X R6, RZ, RZ, R7, P1 ;  /* 0x000000ffff067224 */ /* 0x000fe200008e0607 */
[----:B------:R-:W-:Y:S01]  /*03d0*/  IADD3 R0, P1, R23, R0, RZ ;  /* 0x0000000017007210 */ /* 0x000fe20007f3e0ff */
[----:B------:R-:W-:Y:S01]  /*03e0*/  IMAD.X R14, R18, 0x1, R4, P2 ;  /* 0x00000001120e7824 */ /* 0x000fe200010e0604 */
[----:B------:R1:W2:Y:S01]  /*03f0*/  LDG.E.EL R13, desc[UR4][R16.64] ;  /* 0x00000004100d7981 */ /* 0x0002a2000c2e1900 */
[----:B------:R-:W-:-:S02]  /*0400*/  IMAD.SHL.U32 R26, R5, 0x4, RZ ;  /* 0x00000004051a7824 */ /* 0x000fc400078e00ff */
[----:B------:R-:W-:Y:S01]  /*0410*/  IMAD.X R21, R19, 0x1, R4, P1 ;  /* 0x0000000113157824 */ /* 0x000fe200008e0604 */
[----:B------:R-:W-:Y:S01]  /*0420*/  SHF.L.U64.HI R5, R5, 0x2, R14 ;  /* 0x0000000205057819 */ /* 0x000fe2000001020e */
[C---:B------:R-:W-:Y:S01]  /*0430*/  IMAD.SHL.U32 R20, R0.reuse, 0x4, RZ ;  /* 0x0000000400147824 */ /* 0x040fe200078e00ff */
[----:B------:R-:W-:Y:S02]  /*0440*/  IADD3 R24, P0, R26, UR6, RZ ;  /* 0x000000061a187c10 */ /* 0x000fe4000ff1e0ff */
[----:B------:R-:W-:Y:S02]  /*0450*/  IADD3 R14, P1, R23, R12, RZ ;  /* 0x0000000c170e7210 */ /* 0x000fe40007f3e0ff */
[----:B------:R-:W-:Y:S02]  /*0460*/  IADD3.X R25, R5, UR7, RZ, P0, !PT ;  /* 0x0000000705197c10 */ /* 0x000fe400087fe4ff */
[----:B-1----:R-:W-:Y:S01]  /*0470*/  IADD3 R16, P0, R26, UR8, RZ ;  /* 0x000000081a107c10 */ /* 0x002fe2000ff1e0ff */
[----:B------:R-:W-:Y:S01]  /*0480*/  IMAD.X R7, R19, 0x1, R6, P1 ;  /* 0x0000000113077824 */ /* 0x000fe200008e0606 */
[----:B------:R-:W-:-:S02]  /*0490*/  SHF.L.U64.HI R21, R0, 0x2, R21 ;  /* 0x0000000200157819 */ /* 0x000fc40000010215 */
[----:B------:R-:W-:Y:S01]  /*04a0*/  IADD3 R4, P1, R20, UR6, RZ ;  /* 0x0000000614047c10 */ /* 0x000fe2000ff3e0ff */
[C---:B------:R-:W-:Y:S01]  /*04b0*/  IMAD.SHL.U32 R27, R14.reuse, 0x4, RZ ;  /* 0x000000040e1b7824 */ /* 0x040fe200078e00ff */
[----:B------:R-:W-:Y:S01]  /*04c0*/  IADD3 R20, P2, R20, UR8, RZ ;  /* 0x0000000814147c10 */ /* 0x000fe2000ff5e0ff */
[----:B------:R1:W2:Y:S01]  /*04d0*/  LDG.E.EL R0, desc[UR4][R24.64] ;  /* 0x0000000418007981 */ /* 0x0002a2000c2e1900 */
[----:B------:R-:W-:Y:S02]  /*04e0*/  IADD3.X R17, R5, UR9, RZ, P0, !PT ;  /* 0x0000000905117c10 */ /* 0x000fe400087fe4ff */
[----:B------:R-:W-:Y:S02]  /*04f0*/  IADD3.X R5, R21, UR7, RZ, P1, !PT ;  /* 0x0000000715057c10 */ /* 0x000fe40008ffe4ff */
[----:B------:R-:W-:Y:S02]  /*0500*/  IADD3.X R21, R21, UR9, RZ, P2, !PT ;  /* 0x0000000915157c10 */ /* 0x000fe400097fe4ff */
[----:B------:R-:W-:Y:S01]  /*0510*/  IADD3 R29, P1, R22, R12, RZ ;  /* 0x0000000c161d7210 */ /* 0x000fe20007f3e0ff */
[----:B------:R-:W3:Y:S01]  /*0520*/  LDG.E.EL R4, desc[UR4][R4.64] ;  /* 0x0000000404047981 */ /* 0x000ee2000c2e1900 */
[----:B------:R-:W-:-:S02]  /*0530*/  SHF.L.U64.HI R7, R14, 0x2, R7 ;  /* 0x000000020e077819 */ /* 0x000fc40000010207 */
[----:B------:R-:W-:Y:S01]  /*0540*/  IADD3 R26, P0, R27, UR6, RZ ;  /* 0x000000061b1a7c10 */ /* 0x000fe2000ff1e0ff */
[----:B------:R4:W3:Y:S01]  /*0550*/  LDG.E.EL R12, desc[UR4][R20.64] ;  /* 0x00000004140c7981 */ /* 0x0008e2000c2e1900 */
[----:B------:R-:W-:Y:S01]  /*0560*/  IMAD.X R28, R18, 0x1, R6, P1 ;  /* 0x00000001121c7824 */ /* 0x000fe200008e0606 */
[----:B-1----:R-:W-:Y:S02]  /*0570*/  IADD3 R24, P2, R27, UR8, RZ ;  /* 0x000000081b187c10 */ /* 0x002fe4000ff5e0ff */
[----:B------:R5:W3:Y:S01]  /*0580*/  LDG.E.EL R14, desc[UR4][R16.64] ;  /* 0x00000004100e7981 */ /* 0x000ae2000c2e1900 */
[----:B------:R-:W-:Y:S01]  /*0590*/  IADD3.X R27, R7, UR7, RZ, P0, !PT ;  /* 0x00000007071b7c10 */ /* 0x000fe200087fe4ff */
[C---:B0---4-:R-:W-:Y:S01]  /*05a0*/  IMAD.SHL.U32 R20, R29.reuse, 0x4, RZ ;  /* 0x000000041d147824 */ /* 0x051fe200078e00ff */
[----:B------:R-:W-:-:S03]  /*05b0*/  SHF.L.U64.HI R28, R29, 0x2, R28 ;  /* 0x000000021d1c7819 */ /* 0x000fc6000001021c */
[----:B------:R0:W4:Y:S01]  /*05c0*/  LDG.E.EL R6, desc[UR4][R26.64] ;  /* 0x000000041a067981 */ /* 0x000122000c2e1900 */
[----:B-----5:R-:W-:Y:S02]  /*05d0*/  SHF.R.U32.HI R17, RZ, 0x1b, R9 ;  /* 0x0000001bff117819 */ /* 0x020fe40000011609 */
[----:B------:R-:W-:Y:S02]  /*05e0*/  IADD3 R16, P0, R20, UR6, RZ ;  /* 0x0000000614107c10 */ /* 0x000fe4000ff1e0ff */
[----:B------:R-:W-:Y:S02]  /*05f0*/  LOP3.LUT R5, R17, 0x10, RZ, 0xc0, !PT ;  /* 0x0000001011057812 */ /* 0x000fe400078ec0ff */
[----:B------:R-:W-:Y:S02]  /*0600*/  SHF.R.U32.HI R29, RZ, 0x1b, R11 ;  /* 0x0000001bff1d7819 */ /* 0x000fe4000001160b */
[----:B------:R-:W-:Y:S02]  /*0610*/  IADD3.X R17, R28, UR7, RZ, P0, !PT ;  /* 0x000000071c117c10 */ /* 0x000fe400087fe4ff */
[----:B------:R-:W-:-:S02]  /*0620*/  IADD3 R8, P0, R8, R5, RZ ;  /* 0x0000000508087210 */ /* 0x000fc40007f1e0ff */
[----:B------:R-:W-:Y:S01]  /*0630*/  IADD3.X R25, R7, UR9, RZ, P2, !PT ;  /* 0x0000000907197c10 */ /* 0x000fe200097fe4ff */
[----:B------:R-:W5:Y:S01]  /*0640*/  LDG.E.EL R5, desc[UR4][R16.64] ;  /* 0x0000000410057981 */ /* 0x000f62000c2e1900 */
[----:B------:R-:W-:Y:S02]  /*0650*/  LOP3.LUT R29, R29, 0x10, RZ, 0xc0, !PT ;  /* 0x000000101d1d7812 */ /* 0x000fe400078ec0ff */
[----:B------:R-:W-:Y:S01]  /*0660*/  IADD3 R20, P1, R20, UR8, RZ ;  /* 0x0000000814147c10 */ /* 0x000fe2000ff3e0ff */
[----:B0-----:R-:W-:Y:S01]  /*0670*/  IMAD.X R27, RZ, RZ, R9, P0 ;  /* 0x000000ffff1b7224 */ /* 0x001fe200000e0609 */
[----:B------:R-:W-:Y:S01]  /*0680*/  IADD3 R26, P0, R10, R29, RZ ;  /* 0x0000001d0a1a7210 */ /* 0x000fe20007f1e0ff */
[----:B------:R0:W5:Y:S01]  /*0690*/  LDG.E.EL R7, desc[UR4][R24.64] ;  /* 0x0000000418077981 */ /* 0x000162000c2e1900 */
[----:B------:R-:W-:-:S03]  /*06a0*/  IADD3.X R21, R28, UR9, RZ, P1, !PT ;  /* 0x000000091c157c10 */ /* 0x000fc60008ffe4ff */
[----:B------:R-:W-:Y:S01]  /*06b0*/  IMAD.X R9, RZ, RZ, R11, P0 ;  /* 0x000000ffff097224 */ /* 0x000fe200000e060b */
[----:B------:R-:W-:Y:S01]  /*06c0*/  IADD3 R10, P0, R26, R23, RZ ;  /* 0x000000171a0a7210 */ /* 0x000fe20007f1e0ff */
[----:B------:R1:W5:Y:S01]  /*06d0*/  LDG.E.EL R20, desc[UR4][R20.64] ;  /* 0x0000000414147981 */ /* 0x000362000c2e1900 */
[----:B0-----:R-:W-:Y:S02]  /*06e0*/  IADD3 R25, P1, R8, R23, RZ ;  /* 0x0000001708197210 */ /* 0x001fe40007f3e0ff */
[----:B------:R-:W-:-:S03]  /*06f0*/  IADD3 R24, P2, R8, R22, RZ ;  /* 0x0000001608187210 */ /* 0x000fc60007f5e0ff */
[--C-:B------:R-:W-:Y:S02]  /*0700*/  IMAD.X R8, R27, 0x1, R19.reuse, P1 ;  /* 0x000000011b087824 */ /* 0x100fe400008e0613 */
[----:B------:R-:W-:Y:S01]  /*0710*/  IMAD.SHL.U32 R23, R25, 0x4, RZ ;  /* 0x0000000419177824 */ /* 0x000fe200078e00ff */
[----:B------:R-:W-:Y:S01]  /*0720*/  IADD3 R26, P1, R26, R22, RZ ;  /* 0x000000161a1a7210 */ /* 0x000fe20007f3e0ff */
[----:B------:R-:W-:Y:S01]  /*0730*/  IMAD.X R27, R27, 0x1, R18, P2 ;  /* 0x000000011b1b7824 */ /* 0x000fe200010e0612 */
[----:B------:R-:W-:Y:S01]  /*0740*/  SHF.L.U64.HI R8, R25, 0x2, R8 ;  /* 0x0000000219087819 */ /* 0x000fe20000010208 */
[C---:B------:R-:W-:Y:S01]  /*0750*/  IMAD.X R11, R9.reuse, 0x1, R19, P0 ;  /* 0x00000001090b7824 */ /* 0x040fe200000e0613 */
[----:B------:R-:W-:Y:S01]  /*0760*/  IADD3 R22, P2, R23, UR6, RZ ;  /* 0x0000000617167c10 */ /* 0x000fe2000ff5e0ff */
[C---:B-1----:R-:W-:Y:S01]  /*0770*/  IMAD.SHL.U32 R21, R24.reuse, 0x4, RZ ;  /* 0x0000000418157824 */ /* 0x042fe200078e00ff */
[----:B------:R-:W-:Y:S01]  /*0780*/  IADD3 R16, P0, R23, UR8, RZ ;  /* 0x0000000817107c10 */ /* 0x000fe2000ff1e0ff */
[----:B------:R-:W-:Y:S01]  /*0790*/  IMAD.X R19, R9, 0x1, R18, P1 ;  /* 0x0000000109137824 */ /* 0x000fe200008e0612 */
[----:B------:R-:W-:-:S02]  /*07a0*/  SHF.L.U64.HI R9, R24, 0x2, R27 ;  /* 0x0000000218097819 */ /* 0x000fc4000001021b */
[----:B------:R-:W-:Y:S02]  /*07b0*/  IADD3.X R23, R8, UR7, RZ, P2, !PT ;  /* 0x0000000708177c10 */ /* 0x000fe400097fe4ff */
[----:B------:R-:W-:Y:S02]  /*07c0*/  IADD3 R24, P1, R21, UR6, RZ ;  /* 0x0000000615187c10 */ /* 0x000fe4000ff3e0ff */
[----:B------:R-:W-:Y:S01]  /*07d0*/  IADD3.X R17, R8, UR9, RZ, P0, !PT ;  /* 0x0000000908117c10 */ /* 0x000fe200087fe4ff */
[----:B------:R-:W5:Y:S01]  /*07e0*/  LDG.E.EL R22, desc[UR4][R22.64] ;  /* 0x0000000416167981 */ /* 0x000f62000c2e1900 */
[----:B------:R-:W-:Y:S02]  /*07f0*/  IADD3 R8, P0, R21, UR8, RZ ;  /* 0x0000000815087c10 */ /* 0x000fe4000ff1e0ff */
[----:B------:R-:W-:Y:S01]  /*0800*/  IADD3.X R25, R9, UR7, RZ, P1, !PT ;  /* 0x0000000709197c10 */ /* 0x000fe20008ffe4ff */
[----:B------:R-:W-:Y:S01]  /*0810*/  IMAD.SHL.U32 R18, R26, 0x4, RZ ;  /* 0x000000041a127824 */ /* 0x000fe200078e00ff */
[----:B------:R-:W-:Y:S01]  /*0820*/  IADD3.X R9, R9, UR9, RZ, P0, !PT ;  /* 0x0000000909097c10 */ /* 0x000fe200087fe4ff */
[----:B------:R0:W5:Y:S01]  /*0830*/  LDG.E.EL R21, desc[UR4][R16.64] ;  /* 0x0000000410157981 */ /* 0x000162000c2e1900 */
[----:B------:R-:W-:-:S03]  /*0840*/  SHF.L.U64.HI R11, R10, 0x2, R11 ;  /* 0x000000020a0b7819 */ /* 0x000fc6000001020b */
[----:B------:R1:W5:Y:S01]  /*0850*/  LDG.E.EL R23, desc[UR4][R8.64] ;  /* 0x0000000408177981 */ /* 0x000362000c2e1900 */
[----:B------:R-:W-:Y:S01]  /*0860*/  IMAD.SHL.U32 R10, R10, 0x4, RZ ;  /* 0x000000040a0a7824 */ /* 0x000fe200078e00ff */
[----:B------:R-:W-:Y:S02]  /*0870*/  SHF.L.U64.HI R19, R26, 0x2, R19 ;  /* 0x000000021a137819 */ /* 0x000fe40000010213 */
[----:B------:R-:W-:Y:S01]  /*0880*/  IADD3 R28, P1, R18, UR6, RZ ;  /* 0x00000006121c7c10 */ /* 0x000fe2000ff3e0ff */
[----:B------:R-:W5:Y:S01]  /*0890*/  LDG.E.EL R24, desc[UR4][R24.64] ;  /* 0x0000000418187981 */ /* 0x000f62000c2e1900 */
[----:B0-----:R-:W0:Y:S08]  /*08a0*/  LDC.64 R16, c[0x0][0x258] ;  /* 0x00009600ff107b82 */ /* 0x001e300000000a00 */
[----:B-1----:R-:W1:Y:S01]  /*08b0*/  LDC.64 R8, c[0x0][0x250] ;  /* 0x00009400ff087b82 */ /* 0x002e620000000a00 */
[----:B------:R-:W-:-:S02]  /*08c0*/  IADD3 R26, P0, R10, UR6, RZ ;  /* 0x000000060a1a7c10 */ /* 0x000fc4000ff1e0ff */
[----:B------:R-:W-:Y:S02]  /*08d0*/  IADD3.X R29, R19, UR7, RZ, P1, !PT ;  /* 0x00000007131d7c10 */ /* 0x000fe40008ffe4ff */
[----:B------:R-:W-:Y:S02]  /*08e0*/  IADD3.X R27, R11, UR7, RZ, P0, !PT ;  /* 0x000000070b1b7c10 */ /* 0x000fe400087fe4ff */
[----:B------:R-:W-:Y:S01]  /*08f0*/  IADD3 R10, P0, R10, UR8, RZ ;  /* 0x000000080a0a7c10 */ /* 0x000fe2000ff1e0ff */
[----:B------:R-:W5:Y:S01]  /*0900*/  LDG.E.EL R28, desc[UR4][R28.64] ;  /* 0x000000041c1c7981 */ /* 0x000f62000c2e1900 */
[----:B------:R-:W-:Y:S02]  /*0910*/  IADD3 R18, P1, R18, UR8, RZ ;  /* 0x0000000812127c10 */ /* 0x000fe4000ff3e0ff */
[----:B------:R-:W-:Y:S01]  /*0920*/  IADD3.X R11, R11, UR9, RZ, P0, !PT ;  /* 0x000000090b0b7c10 */ /* 0x000fe200087fe4ff */
[----:B------:R-:W5:Y:S01]  /*0930*/  LDG.E.EL R26, desc[UR4][R26.64] ;  /* 0x000000041a1a7981 */ /* 0x000f62000c2e1900 */
[----:B------:R-:W-:-:S03]  /*0940*/  IADD3.X R19, R19, UR9, RZ, P1, !PT ;  /* 0x0000000913137c10 */ /* 0x000fc60008ffe4ff */
[----:B------:R0:W5:Y:S04]  /*0950*/  LDG.E.EL R10, desc[UR4][R10.64] ;  /* 0x000000040a0a7981 */ /* 0x000168000c2e1900 */
[----:B------:R-:W5:Y:S01]  /*0960*/  LDG.E.EL R18, desc[UR4][R18.64] ;  /* 0x0000000412127981 */ /* 0x000f62000c2e1900 */
[----:B-1----:R-:W-:-:S04]  /*0970*/  IMAD.WIDE R8, R15, 0x4, R8 ;  /* 0x000000040f087825 */ /* 0x002fc800078e0208 */
[----:B0-----:R-:W-:Y:S02]  /*0980*/  IMAD.WIDE R16, R3, 0x4, R16 ;  /* 0x0000000403107825 */ /* 0x001fe400078e0210 */
[----:B------:R-:W5:Y:S04]  /*0990*/  LDG.E.EL.64 R8, desc[UR4][R8.64] ;  /* 0x0000000408087981 */ /* 0x000f68000c2e1b00 */
[----:B------:R0:W5:Y:S01]  /*09a0*/  LDG.E.EL R16, desc[UR4][R16.64] ;  /* 0x0000000410107981 */ /* 0x000162000c2e1900 */
[C---:B--2---:R-:W-:Y:S01]  /*09b0*/  FADD R3, R13.reuse, R0 ;  /* 0x000000000d037221 */ /* 0x044fe20000000000 */
[----:B---3--:R-:W-:-:S04]  /*09c0*/  FADD R15, R13, R4 ;  /* 0x000000040d0f7221 */ /* 0x008fc80000000000 */
[----:B------:R-:W-:Y:S01]  /*09d0*/  FADD R11, R12, R15 ;  /* 0x0000000f0c0b7221 */ /* 0x000fe20000000000 */
[----:B------:R-:W-:Y:S02]  /*09e0*/  FADD R3, R14, R3 ;  /* 0x000000030e037221 */ /* 0x000fe40000000000 */
[----:B------:R-:W1:Y:S01]  /*09f0*/  LDC.64 R14, c[0x0][0x210] ;  /* 0x00008400ff0e7b82 */ /* 0x000e620000000a00 */
[C---:B----4-:R-:W-:Y:S01]  /*0a00*/  FADD R6, R13.reuse, R6 ;  /* 0x000000060d067221 */ /* 0x050fe20000000000 */
[----:B-----5:R-:W-:-:S03]  /*0a10*/  FADD R5, R13, R5 ;  /* 0x000000050d057221 */ /* 0x020fc60000000000 */
[----:B------:R-:W-:Y:S01]  /*0a20*/  FADD R6, R7, R6 ;  /* 0x0000000607067221 */ /* 0x000fe20000000000 */
[----:B------:R-:W-:Y:S01]  /*0a30*/  FADD R20, R20, R5 ;  /* 0x0000000514147221 */ /* 0x000fe20000000000 */
[----:B-1----:R-:W-:-:S04]  /*0a40*/  IMAD.WIDE R14, R2, 0x4, R14 ;  /* 0x00000004020e7825 */ /* 0x002fc800078e020e */
[----:B------:R-:W-:-:S04]  /*0a50*/  FADD R22, R13, R22 ;  /* 0x000000160d167221 */ /* 0x000fc80000000000 */
[----:B------:R-:W-:Y:S01]  /*0a60*/  FADD R22, R21, R22 ;  /* 0x0000001615167221 */ /* 0x000fe20000000000 */
[----:B------:R-:W-:-:S04]  /*0a70*/  FADD R24, R13, R24 ;  /* 0x000000180d187221 */ /* 0x000fc80000000000 */
[----:B------:R-:W-:Y:S01]  /*0a80*/  FADD R24, R23, R24 ;  /* 0x0000001817187221 */ /* 0x000fe20000000000 */
[----:B------:R-:W-:-:S03]  /*0a90*/  FADD R22, -R11, R22 ;  /* 0x000000160b167221 */ /* 0x000fc60000000100 */
[----:B------:R-:W-:Y:S01]  /*0aa0*/  FADD R24, -R3, R24 ;  /* 0x0000001803187221 */ /* 0x000fe20000000100 */
[C---:B0-----:R-:W-:Y:S01]  /*0ab0*/  FADD R17, R13.reuse, R26 ;  /* 0x0000001a0d117221 */ /* 0x041fe20000000000 */
[----:B------:R-:W-:-:S03]  /*0ac0*/  FADD R13, R13, R28 ;  /* 0x0000001c0d0d7221 */ /* 0x000fc60000000000 */
[----:B------:R-:W-:Y:S01]  /*0ad0*/  FADD R17, R10, R17 ;  /* 0x000000110a117221 */ /* 0x000fe20000000000 */
[----:B------:R-:W-:-:S03]  /*0ae0*/  FADD R13, R18, R13 ;  /* 0x0000000d120d7221 */ /* 0x000fc60000000000 */
[----:B------:R-:W-:Y:S01]  /*0af0*/  FADD R17, -R6, R17 ;  /* 0x0000001106117221 */ /* 0x000fe20000000100 */
[----:B------:R-:W-:Y:S01]  /*0b00*/  FADD R13, -R20, R13 ;  /* 0x0000000d140d7221 */ /* 0x000fe20000000100 */
[C---:B------:R-:W-:Y:S01]  /*0b10*/  FFMA R11, R8.reuse, R22, R11 ;  /* 0x00000016080b7223 */ /* 0x040fe2000000000b */
[----:B------:R-:W-:Y:S01]  /*0b20*/  FFMA R24, R8, R24, R3 ;  /* 0x0000001808187223 */ /* 0x000fe20000000003 */
[C---:B------:R-:W-:Y:S01]  /*0b30*/  FFMA R17, R9.reuse, R17, R6 ;  /* 0x0000001109117223 */ /* 0x040fe20000000006 */
[----:B------:R-:W-:Y:S02]  /*0b40*/  FFMA R20, R9, R13, R20 ;  /* 0x0000000d09147223 */ /* 0x000fe40000000014 */
[----:B------:R-:W-:Y:S02]  /*0b50*/  FADD R24, -R11, R24 ;  /* 0x000000180b187221 */ /* 0x000fe40000000100 */
[----:B------:R-:W-:Y:S02]  /*0b60*/  FADD R20, -R17, R20 ;  /* 0x0000001411147221 */ /* 0x000fe40000000100 */
[----:B------:R-:W-:-:S02]  /*0b70*/  FFMA R24, R16, R24, R11 ;  /* 0x0000001810187223 */ /* 0x000fc4000000000b */
[----:B------:R-:W-:-:S05]  /*0b80*/  FFMA R25, R16, R20, R17 ;  /* 0x0000001410197223 */ /* 0x000fca0000000011 */
[----:B------:R-:W-:Y:S01]  /*0b90*/  STG.E.64 desc[UR4][R14.64], R24 ;  /* 0x000000180e007986 */ /* 0x000fe2000c101b04 */
[----:B------:R-:W-:Y:S05]  /*0ba0*/  EXIT ;  /* 0x000000000000794d */ /* 0x000fea0003800000 */
.L_x_0:
[----:B------:R-:W-:-:S00]  /*0bb0*/  BRA `(.L_x_0) ;  /* 0xfffffffc00fc7947 */ /* 0x000fc0000383ffff */
[----:B------:R-:W-:-:S00]  /*0bc0*/  NOP ;  /* 0x0000000000007918 */ /* 0x000fc00000000000 */
        /* <DEDUP_REMOVED lines=11> */
.L_x_1:


//--------------------- .nv.constant0.triton_poi_fused__unsafe_index_add_convolution_mul_sub_40 --------------------------
	.section	.nv.constant0.triton_poi_fused__unsafe_index_add_convolution_mul_sub_40,"a",@progbits
	.sectionflags	@""
	.align	4
.nv.constant0.triton_poi_fused__unsafe_index_add_convolution_mul_sub_40:
	.zero		612
